//
// Generated by NVIDIA NVVM Compiler
//
// Compiler Build ID: CL-36424714
// Cuda compilation tools, release 13.0, V13.0.88
// Based on NVVM 20.0.0
//

.version 9.0
.target sm_100
.address_size 64

	// .globl	_Z19kernel_with_functorPi

.visible .entry _Z19kernel_with_functorPi(
	.param .u64 .ptr .align 1 _Z19kernel_with_functorPi_param_0
)
{
	.reg .b32 	%r<2>;
	.reg .b64 	%rd<5>;

	ld.param.u64 	%rd1, [_Z19kernel_with_functorPi_param_0];
	cvta.to.global.u64 	%rd2, %rd1;
	mov.u32 	%r1, %tid.x;
	mul.wide.u32 	%rd3, %r1, 4;
	add.s64 	%rd4, %rd2, %rd3;
	st.global.u32 	[%rd4], %r1;
	ret;

}


// ===== COMPILED SASS (sm_100) =====

	.target	sm_100

	.elftype	@"ET_EXEC"


//--------------------- .note.nv.tkinfo           --------------------------
	.section	.note.nv.tkinfo,"",@"SHT_NOTE"
	.sectionflags	@"SHF_NOTE_NV_TKINFO"
	.tkinfo
        /*0018*/ 	.word	0x00000002
        /*0030*/ 	.string	""
        /*0030*/ 	.string	"ptxas"
        /*0030*/ 	.string	"Cuda compilation tools, release 13.0, V13.0.88"
        /*0030*/ 	.string	"Build cuda_13.0.r13.0/compiler.36424714_0"
        /*0030*/ 	.string	"-arch sm_100 -m 64 "



//--------------------- .note.nv.cuinfo           --------------------------
	.section	.note.nv.cuinfo,"",@"SHT_NOTE"
	.sectionflags	@"SHF_NOTE_NV_CUINFO"
        /*0018*/ 	.short	0x0002
        /*001a*/ 	.short	0x0064
        /*001c*/ 	.short	0x0082
	.zero		2


//--------------------- .nv.info                  --------------------------
	.section	.nv.info,"",@"SHT_CUDA_INFO"
	.align	4


	//----- nvinfo : EIATTR_REGCOUNT
	.align		4
        /*0000*/ 	.byte	0x04, 0x2f
        /*0002*/ 	.short	(.L_1 - .L_0)
	.align		4
.L_0:
        /*0004*/ 	.word	index@(_Z19kernel_with_functorPi)
        /*0008*/ 	.word	0x00000008


	//----- nvinfo : EIATTR_FRAME_SIZE
	.align		4
.L_1:
        /*000c*/ 	.byte	0x04, 0x11
        /*000e*/ 	.short	(.L_3 - .L_2)
	.align		4
.L_2:
        /*0010*/ 	.word	index@(_Z19kernel_with_functorPi)
        /*0014*/ 	.word	0x00000000


	//----- nvinfo : EIATTR_MIN_STACK_SIZE
	.align		4
.L_3:
        /*0018*/ 	.byte	0x04, 0x12
        /*001a*/ 	.short	(.L_5 - .L_4)
	.align		4
.L_4:
        /*001c*/ 	.word	index@(_Z19kernel_with_functorPi)
        /*0020*/ 	.word	0x00000000
.L_5:


//--------------------- .nv.compat                --------------------------
	.section	.nv.compat,"",@"SHT_CUDA_COMPAT_INFO"
	.align	4
        /*0000*/ 	.byte	0x02, 0x09, 0x00, 0x00, 0x02, 0x02, 0x01, 0x00, 0x02, 0x05, 0x05, 0x00, 0x03, 0x07, 0x01, 0x01
        /*0010*/ 	.byte	0x02, 0x03, 0x00, 0x00, 0x02, 0x06, 0x01, 0x00, 0x04, 0x0b, 0x08, 0x00, 0x09, 0x00, 0x00, 0x00
        /*0020*/ 	.byte	0x00, 0x00, 0x00, 0x00


//--------------------- .nv.info._Z19kernel_with_functorPi --------------------------
	.section	.nv.info._Z19kernel_with_functorPi,"",@"SHT_CUDA_INFO"
	.sectionflags	@""
	.align	4


	//----- nvinfo : EIATTR_CUDA_API_VERSION
	.align		4
        /*0000*/ 	.byte	0x04, 0x37
        /*0002*/ 	.short	(.L_7 - .L_6)
.L_6:
        /*0004*/ 	.word	0x00000082


	//----- nvinfo : EIATTR_KPARAM_INFO
	.align		4
.L_7:
        /*0008*/ 	.byte	0x04, 0x17
        /*000a*/ 	.short	(.L_9 - .L_8)
.L_8:
        /*000c*/ 	.word	0x00000000
        /*0010*/ 	.short	0x0000
        /*0012*/ 	.short	0x0000
        /*0014*/ 	.byte	0x00, 0xf5, 0x21, 0x00


	//----- nvinfo : EIATTR_SPARSE_MMA_MASK
	.align		4
.L_9:
        /*0018*/ 	.byte	0x03, 0x50
        /*001a*/ 	.short	0x0000


	//----- nvinfo : EIATTR_MAXREG_COUNT
	.align		4
        /*001c*/ 	.byte	0x03, 0x1b
        /*001e*/ 	.short	0x00ff


	//----- nvinfo : EIATTR_MERCURY_ISA_VERSION
	.align		4
        /*0020*/ 	.byte	0x03, 0x5f
        /*0022*/ 	.short	0x0101


	//----- nvinfo : EIATTR_VRC_CTA_INIT_COUNT
	.align		4
        /*0024*/ 	.byte	0x02, 0x4a
	.zero		1
	.zero		1


	//----- nvinfo : EIATTR_EXIT_INSTR_OFFSETS
	.align		4
        /*0028*/ 	.byte	0x04, 0x1c
        /*002a*/ 	.short	(.L_11 - .L_10)


	//   ....[0]....
.L_10:
        /*002c*/ 	.word	0x00000060


	//----- nvinfo : EIATTR_CBANK_PARAM_SIZE
	.align		4
.L_11:
        /*0030*/ 	.byte	0x03, 0x19
        /*0032*/ 	.short	0x0008


	//----- nvinfo : EIATTR_PARAM_CBANK
	.align		4
        /*0034*/ 	.byte	0x04, 0x0a
        /*0036*/ 	.short	(.L_13 - .L_12)
	.align		4
.L_12:
        /*0038*/ 	.word	index@(.nv.constant0._Z19kernel_with_functorPi)
        /*003c*/ 	.short	0x0380
        /*003e*/ 	.short	0x0008


	//----- nvinfo : EIATTR_SW_WAR
	.align		4
.L_13:
        /*0040*/ 	.byte	0x04, 0x36
        /*0042*/ 	.short	(.L_15 - .L_14)
.L_14:
        /*0044*/ 	.word	0x00000008
.L_15:


//--------------------- .nv.callgraph             --------------------------
	.section	.nv.callgraph,"",@"SHT_CUDA_CALLGRAPH"
	.align	4
	.sectionentsize	8
	.align		4
        /*0000*/ 	.word	0x00000000
	.align		4
        /*0004*/ 	.word	0xffffffff
	.align		4
        /*0008*/ 	.word	0x00000000
	.align		4
        /*000c*/ 	.word	0xfffffffe
	.align		4
        /*0010*/ 	.word	0x00000000
	.align		4
        /*0014*/ 	.word	0xfffffffd
	.align		4
        /*0018*/ 	.word	0x00000000
	.align		4
        /*001c*/ 	.word	0xfffffffc


//--------------------- .text._Z19kernel_with_functorPi --------------------------
	.section	.text._Z19kernel_with_functorPi,"ax",@progbits
	.align	128
        .global         _Z19kernel_with_functorPi
        .type           _Z19kernel_with_functorPi,@function
        .size           _Z19kernel_with_functorPi,(.L_x_1 - _Z19kernel_with_functorPi)
        .other          _Z19kernel_with_functorPi,@"STO_CUDA_ENTRY STV_DEFAULT"
_Z19kernel_with_functorPi:
.text._Z19kernel_with_functorPi:
[----:B------:R-:W-:Y:S01]  /*0000*/  LDC R1, c[0x0][0x37c] ;  /* 0x0000df00ff017b82 */ /* 0x000fe20000000800 */
[----:B------:R-:W0:Y:S07]  /*0010*/  S2R R5, SR_TID.X ;  /* 0x0000000000057919 */ /* 0x000e2e0000002100 */
[----:B------:R-:W0:Y:S01]  /*0020*/  LDC.64 R2, c[0x0][0x380] ;  /* 0x0000e000ff027b82 */ /* 0x000e220000000a00 */
[----:B------:R-:W1:Y:S01]  /*0030*/  LDCU.64 UR4, c[0x0][0x358] ;  /* 0x00006b00ff0477ac */ /* 0x000e620008000a00 */
[----:B0-----:R-:W-:-:S05]  /*0040*/  IMAD.WIDE.U32 R2, R5, 0x4, R2 ;  /* 0x0000000405027825 */ /* 0x001fca00078e0002 */
[----:B-1----:R-:W-:Y:S01]  /*0050*/  STG.E desc[UR4][R2.64], R5 ;  /* 0x0000000502007986 */ /* 0x002fe2000c101904 */
[----:B------:R-:W-:Y:S05]  /*0060*/  EXIT ;  /* 0x000000000000794d */ /* 0x000fea0003800000 */
.L_x_0:
[----:B------:R-:W-:-:S00]  /*0070*/  BRA `(.L_x_0) ;  /* 0xfffffffc00fc7947 */ /* 0x000fc0000383ffff */
[----:B------:R-:W-:-:S00]  /*0080*/  NOP ;  /* 0x0000000000007918 */ /* 0x000fc00000000000 */
[----:B------:R-:W-:-:S00]  /*0090*/  NOP ;  /* 0x0000000000007918 */ /* 0x000fc00000000000 */
[----:B------:R-:W-:-:S00]  /*00a0*/  NOP ;  /* 0x0000000000007918 */ /* 0x000fc00000000000 */
[----:B------:R-:W-:-:S00]  /*00b0*/  NOP ;  /* 0x0000000000007918 */ /* 0x000fc00000000000 */
[----:B------:R-:W-:-:S00]  /*00c0*/  NOP ;  /* 0x0000000000007918 */ /* 0x000fc00000000000 */
[----:B------:R-:W-:-:S00]  /*00d0*/  NOP ;  /* 0x0000000000007918 */ /* 0x000fc00000000000 */
[----:B------:R-:W-:-:S00]  /*00e0*/  NOP ;  /* 0x0000000000007918 */ /* 0x000fc00000000000 */
[----:B------:R-:W-:-:S00]  /*00f0*/  NOP ;  /* 0x0000000000007918 */ /* 0x000fc00000000000 */
.L_x_1:


//--------------------- .nv.shared.reserved.0     --------------------------
	.section	.nv.shared.reserved.0,"aw",@nobits
	.weak		__nv_reservedSMEM_offset_0_alias
	.size		__nv_reservedSMEM_offset_0_alias, 0, 64
	.other		__nv_reservedSMEM_offset_0_alias,@"STO_CUDA_RESERVED_SHARED STV_DEFAULT"
__nv_reservedSMEM_offset_0_alias:
	.zero		0
	.zero		64


//--------------------- .nv.constant0._Z19kernel_with_functorPi --------------------------
	.section	.nv.constant0._Z19kernel_with_functorPi,"a",@progbits
	.sectionflags	@""
	.align	4
.nv.constant0._Z19kernel_with_functorPi:
	.zero		904


//--------------------- SYMBOLS --------------------------

	.type		.nv.reservedSmem.offset0,@object
	.size		.nv.reservedSmem.offset0,0x4
